//
// Generated by NVIDIA NVVM Compiler
//
// Compiler Build ID: CL-36424714
// Cuda compilation tools, release 13.0, V13.0.88
// Based on NVVM 20.0.0
//

.version 9.0
.target sm_100
.address_size 64

	// .globl	_Z17runningAverageGPUPKfPf
// _ZZ17runningAverageGPUPKfPfE9sharedSum has been demoted

.visible .entry _Z17runningAverageGPUPKfPf(
	.param .u64 .ptr .align 1 _Z17runningAverageGPUPKfPf_param_0,
	.param .u64 .ptr .align 1 _Z17runningAverageGPUPKfPf_param_1
)
{
	.reg .pred 	%p<13>;
	.reg .b32 	%r<8>;
	.reg .b32 	%f<37>;
	.reg .b64 	%rd<7>;
	// demoted variable
	.shared .align 4 .b8 _ZZ17runningAverageGPUPKfPfE9sharedSum[4096];
	ld.param.u64 	%rd1, [_Z17runningAverageGPUPKfPf_param_0];
	ld.param.u64 	%rd2, [_Z17runningAverageGPUPKfPf_param_1];
	mov.u32 	%r1, %tid.x;
	mov.u32 	%r4, %ctaid.x;
	mov.u32 	%r5, %ntid.x;
	mad.lo.s32 	%r2, %r4, %r5, %r1;
	setp.gt.s32 	%p1, %r2, 9999999;
	mov.f32 	%f36, 0f00000000;
	@%p1 bra 	$L__BB0_2;
	cvta.to.global.u64 	%rd3, %rd1;
	mul.wide.s32 	%rd4, %r2, 4;
	add.s64 	%rd5, %rd3, %rd4;
	ld.global.f32 	%f36, [%rd5];
$L__BB0_2:
	shl.b32 	%r6, %r1, 2;
	mov.u32 	%r7, _ZZ17runningAverageGPUPKfPfE9sharedSum;
	add.s32 	%r3, %r7, %r6;
	st.shared.f32 	[%r3], %f36;
	bar.sync 	0;
	setp.gt.u32 	%p2, %r1, 511;
	@%p2 bra 	$L__BB0_4;
	ld.shared.f32 	%f4, [%r3+2048];
	ld.shared.f32 	%f5, [%r3];
	add.f32 	%f6, %f4, %f5;
	st.shared.f32 	[%r3], %f6;
$L__BB0_4:
	bar.sync 	0;
	setp.gt.u32 	%p3, %r1, 255;
	@%p3 bra 	$L__BB0_6;
	ld.shared.f32 	%f7, [%r3+1024];
	ld.shared.f32 	%f8, [%r3];
	add.f32 	%f9, %f7, %f8;
	st.shared.f32 	[%r3], %f9;
$L__BB0_6:
	bar.sync 	0;
	setp.gt.u32 	%p4, %r1, 127;
	@%p4 bra 	$L__BB0_8;
	ld.shared.f32 	%f10, [%r3+512];
	ld.shared.f32 	%f11, [%r3];
	add.f32 	%f12, %f10, %f11;
	st.shared.f32 	[%r3], %f12;
$L__BB0_8:
	bar.sync 	0;
	setp.gt.u32 	%p5, %r1, 63;
	@%p5 bra 	$L__BB0_10;
	ld.shared.f32 	%f13, [%r3+256];
	ld.shared.f32 	%f14, [%r3];
	add.f32 	%f15, %f13, %f14;
	st.shared.f32 	[%r3], %f15;
$L__BB0_10:
	bar.sync 	0;
	setp.gt.u32 	%p6, %r1, 31;
	@%p6 bra 	$L__BB0_12;
	ld.shared.f32 	%f16, [%r3+128];
	ld.shared.f32 	%f17, [%r3];
	add.f32 	%f18, %f16, %f17;
	st.shared.f32 	[%r3], %f18;
$L__BB0_12:
	bar.sync 	0;
	setp.gt.u32 	%p7, %r1, 15;
	@%p7 bra 	$L__BB0_14;
	ld.shared.f32 	%f19, [%r3+64];
	ld.shared.f32 	%f20, [%r3];
	add.f32 	%f21, %f19, %f20;
	st.shared.f32 	[%r3], %f21;
$L__BB0_14:
	bar.sync 	0;
	setp.gt.u32 	%p8, %r1, 7;
	@%p8 bra 	$L__BB0_16;
	ld.shared.f32 	%f22, [%r3+32];
	ld.shared.f32 	%f23, [%r3];
	add.f32 	%f24, %f22, %f23;
	st.shared.f32 	[%r3], %f24;
$L__BB0_16:
	bar.sync 	0;
	setp.gt.u32 	%p9, %r1, 3;
	@%p9 bra 	$L__BB0_18;
	ld.shared.f32 	%f25, [%r3+16];
	ld.shared.f32 	%f26, [%r3];
	add.f32 	%f27, %f25, %f26;
	st.shared.f32 	[%r3], %f27;
$L__BB0_18:
	bar.sync 	0;
	setp.gt.u32 	%p10, %r1, 1;
	@%p10 bra 	$L__BB0_20;
	ld.shared.f32 	%f28, [%r3+8];
	ld.shared.f32 	%f29, [%r3];
	add.f32 	%f30, %f28, %f29;
	st.shared.f32 	[%r3], %f30;
$L__BB0_20:
	bar.sync 	0;
	setp.ne.s32 	%p11, %r1, 0;
	@%p11 bra 	$L__BB0_22;
	ld.shared.f32 	%f31, [_ZZ17runningAverageGPUPKfPfE9sharedSum+4];
	ld.shared.f32 	%f32, [%r3];
	add.f32 	%f33, %f31, %f32;
	st.shared.f32 	[%r3], %f33;
$L__BB0_22:
	setp.ne.s32 	%p12, %r1, 0;
	bar.sync 	0;
	@%p12 bra 	$L__BB0_24;
	ld.shared.f32 	%f34, [_ZZ17runningAverageGPUPKfPfE9sharedSum];
	cvta.to.global.u64 	%rd6, %rd2;
	atom.global.add.f32 	%f35, [%rd6], %f34;
$L__BB0_24:
	ret;

}


// ===== COMPILED SASS (sm_100) =====

	.target	sm_100

	.elftype	@"ET_EXEC"


//--------------------- .note.nv.tkinfo           --------------------------
	.section	.note.nv.tkinfo,"",@"SHT_NOTE"
	.sectionflags	@"SHF_NOTE_NV_TKINFO"
	.tkinfo
        /*0018*/ 	.word	0x00000002
        /*0030*/ 	.string	""
        /*0030*/ 	.string	"ptxas"
        /*0030*/ 	.string	"Cuda compilation tools, release 13.0, V13.0.88"
        /*0030*/ 	.string	"Build cuda_13.0.r13.0/compiler.36424714_0"
        /*0030*/ 	.string	"-arch sm_100 -m 64 "



//--------------------- .note.nv.cuinfo           --------------------------
	.section	.note.nv.cuinfo,"",@"SHT_NOTE"
	.sectionflags	@"SHF_NOTE_NV_CUINFO"
        /*0018*/ 	.short	0x0002
        /*001a*/ 	.short	0x0064
        /*001c*/ 	.short	0x0082
	.zero		2


//--------------------- .nv.info                  --------------------------
	.section	.nv.info,"",@"SHT_CUDA_INFO"
	.align	4


	//----- nvinfo : EIATTR_REGCOUNT
	.align		4
        /*0000*/ 	.byte	0x04, 0x2f
        /*0002*/ 	.short	(.L_1 - .L_0)
	.align		4
.L_0:
        /*0004*/ 	.word	index@(_Z17runningAverageGPUPKfPf)
        /*0008*/ 	.word	0x0000000a


	//----- nvinfo : EIATTR_FRAME_SIZE
	.align		4
.L_1:
        /*000c*/ 	.byte	0x04, 0x11
        /*000e*/ 	.short	(.L_3 - .L_2)
	.align		4
.L_2:
        /*0010*/ 	.word	index@(_Z17runningAverageGPUPKfPf)
        /*0014*/ 	.word	0x00000000


	//----- nvinfo : EIATTR_MIN_STACK_SIZE
	.align		4
.L_3:
        /*0018*/ 	.byte	0x04, 0x12
        /*001a*/ 	.short	(.L_5 - .L_4)
	.align		4
.L_4:
        /*001c*/ 	.word	index@(_Z17runningAverageGPUPKfPf)
        /*0020*/ 	.word	0x00000000
.L_5:


//--------------------- .nv.compat                --------------------------
	.section	.nv.compat,"",@"SHT_CUDA_COMPAT_INFO"
	.align	4
        /*0000*/ 	.byte	0x02, 0x09, 0x00, 0x00, 0x02, 0x02, 0x01, 0x00, 0x02, 0x05, 0x05, 0x00, 0x03, 0x07, 0x01, 0x01
        /*0010*/ 	.byte	0x02, 0x03, 0x00, 0x00, 0x02, 0x06, 0x01, 0x00, 0x04, 0x0b, 0x08, 0x00, 0x09, 0x00, 0x00, 0x00
        /*0020*/ 	.byte	0x00, 0x00, 0x00, 0x00


//--------------------- .nv.info._Z17runningAverageGPUPKfPf --------------------------
	.section	.nv.info._Z17runningAverageGPUPKfPf,"",@"SHT_CUDA_INFO"
	.sectionflags	@""
	.align	4


	//----- nvinfo : EIATTR_CUDA_API_VERSION
	.align		4
        /*0000*/ 	.byte	0x04, 0x37
        /*0002*/ 	.short	(.L_7 - .L_6)
.L_6:
        /*0004*/ 	.word	0x00000082


	//----- nvinfo : EIATTR_KPARAM_INFO
	.align		4
.L_7:
        /*0008*/ 	.byte	0x04, 0x17
        /*000a*/ 	.short	(.L_9 - .L_8)
.L_8:
        /*000c*/ 	.word	0x00000000
        /*0010*/ 	.short	0x0001
        /*0012*/ 	.short	0x0008
        /*0014*/ 	.byte	0x00, 0xf5, 0x21, 0x00


	//----- nvinfo : EIATTR_KPARAM_INFO
	.align		4
.L_9:
        /*0018*/ 	.byte	0x04, 0x17
        /*001a*/ 	.short	(.L_11 - .L_10)
.L_10:
        /*001c*/ 	.word	0x00000000
        /*0020*/ 	.short	0x0000
        /*0022*/ 	.short	0x0000
        /*0024*/ 	.byte	0x00, 0xf5, 0x21, 0x00


	//----- nvinfo : EIATTR_SPARSE_MMA_MASK
	.align		4
.L_11:
        /*0028*/ 	.byte	0x03, 0x50
        /*002a*/ 	.short	0x0000


	//----- nvinfo : EIATTR_MAXREG_COUNT
	.align		4
        /*002c*/ 	.byte	0x03, 0x1b
        /*002e*/ 	.short	0x00ff


	//----- nvinfo : EIATTR_NUM_BARRIERS
	.align		4
        /*0030*/ 	.byte	0x02, 0x4c
        /*0032*/ 	.byte	0x01
	.zero		1


	//----- nvinfo : EIATTR_MERCURY_ISA_VERSION
	.align		4
        /*0034*/ 	.byte	0x03, 0x5f
        /*0036*/ 	.short	0x0101


	//----- nvinfo : EIATTR_VRC_CTA_INIT_COUNT
	.align		4
        /*0038*/ 	.byte	0x02, 0x4a
	.zero		1
	.zero		1


	//----- nvinfo : EIATTR_EXIT_INSTR_OFFSETS
	.align		4
        /*003c*/ 	.byte	0x04, 0x1c
        /*003e*/ 	.short	(.L_13 - .L_12)


	//   ....[0]....
.L_12:
        /*0040*/ 	.word	0x000004d0


	//   ....[1]....
        /*0044*/ 	.word	0x00000510


	//----- nvinfo : EIATTR_CBANK_PARAM_SIZE
	.align		4
.L_13:
        /*0048*/ 	.byte	0x03, 0x19
        /*004a*/ 	.short	0x0010


	//----- nvinfo : EIATTR_PARAM_CBANK
	.align		4
        /*004c*/ 	.byte	0x04, 0x0a
        /*004e*/ 	.short	(.L_15 - .L_14)
	.align		4
.L_14:
        /*0050*/ 	.word	index@(.nv.constant0._Z17runningAverageGPUPKfPf)
        /*0054*/ 	.short	0x0380
        /*0056*/ 	.short	0x0010


	//----- nvinfo : EIATTR_SW_WAR
	.align		4
.L_15:
        /*0058*/ 	.byte	0x04, 0x36
        /*005a*/ 	.short	(.L_17 - .L_16)
.L_16:
        /*005c*/ 	.word	0x00000008
.L_17:


//--------------------- .nv.callgraph             --------------------------
	.section	.nv.callgraph,"",@"SHT_CUDA_CALLGRAPH"
	.align	4
	.sectionentsize	8
	.align		4
        /*0000*/ 	.word	0x00000000
	.align		4
        /*0004*/ 	.word	0xffffffff
	.align		4
        /*0008*/ 	.word	0x00000000
	.align		4
        /*000c*/ 	.word	0xfffffffe
	.align		4
        /*0010*/ 	.word	0x00000000
	.align		4
        /*0014*/ 	.word	0xfffffffd
	.align		4
        /*0018*/ 	.word	0x00000000
	.align		4
        /*001c*/ 	.word	0xfffffffc


//--------------------- .text._Z17runningAverageGPUPKfPf --------------------------
	.section	.text._Z17runningAverageGPUPKfPf,"ax",@progbits
	.align	128
        .global         _Z17runningAverageGPUPKfPf
        .type           _Z17runningAverageGPUPKfPf,@function
        .size           _Z17runningAverageGPUPKfPf,(.L_x_1 - _Z17runningAverageGPUPKfPf)
        .other          _Z17runningAverageGPUPKfPf,@"STO_CUDA_ENTRY STV_DEFAULT"
_Z17runningAverageGPUPKfPf:
.text._Z17runningAverageGPUPKfPf:
[----:B------:R-:W-:Y:S01]  /*0000*/  LDC R1, c[0x0][0x37c] ;  /* 0x0000df00ff017b82 */ /* 0x000fe20000000800 */
[----:B------:R-:W0:Y:S07]  /*0010*/  S2R R0, SR_TID.X ;  /* 0x0000000000007919 */ /* 0x000e2e0000002100 */
[----:B------:R-:W0:Y:S01]  /*0020*/  S2UR UR4, SR_CTAID.X ;  /* 0x00000000000479c3 */ /* 0x000e220000002500 */
[----:B------:R-:W1:Y:S01]  /*0030*/  LDCU.64 UR6, c[0x0][0x358] ;  /* 0x00006b00ff0677ac */ /* 0x000e620008000a00 */
[----:B------:R-:W-:-:S06]  /*0040*/  HFMA2 R7, -RZ, RZ, 0, 0 ;  /* 0x00000000ff077431 */ /* 0x000fcc00000001ff */
[----:B------:R-:W0:Y:S02]  /*0050*/  LDC R3, c[0x0][0x360] ;  /* 0x0000d800ff037b82 */ /* 0x000e240000000800 */
[----:B0-----:R-:W-:-:S05]  /*0060*/  IMAD R3, R3, UR4, R0 ;  /* 0x0000000403037c24 */ /* 0x001fca000f8e0200 */
[----:B------:R-:W-:-:S13]  /*0070*/  ISETP.GT.AND P0, PT, R3, 0x98967f, PT ;  /* 0x0098967f0300780c */ /* 0x000fda0003f04270 */
[----:B------:R-:W0:Y:S02]  /*0080*/  @!P0 LDC.64 R4, c[0x0][0x380] ;  /* 0x0000e000ff048b82 */ /* 0x000e240000000a00 */
[----:B0-----:R-:W-:-:S05]  /*0090*/  @!P0 IMAD.WIDE R4, R3, 0x4, R4 ;  /* 0x0000000403048825 */ /* 0x001fca00078e0204 */
[----:B-1----:R-:W2:Y:S01]  /*00a0*/  @!P0 LDG.E R7, desc[UR6][R4.64] ;  /* 0x0000000604078981 */ /* 0x002ea2000c1e1900 */
[----:B------:R-:W0:Y:S01]  /*00b0*/  S2UR UR5, SR_CgaCtaId ;  /* 0x00000000000579c3 */ /* 0x000e220000008800 */
[----:B------:R-:W-:Y:S01]  /*00c0*/  UMOV UR4, 0x400 ;  /* 0x0000040000047882 */ /* 0x000fe20000000000 */
[C---:B------:R-:W-:Y:S02]  /*00d0*/  ISETP.GT.U32.AND P0, PT, R0.reuse, 0x1ff, PT ;  /* 0x000001ff0000780c */ /* 0x040fe40003f04070 */
[----:B------:R-:W-:Y:S01]  /*00e0*/  ISETP.GT.U32.AND P1, PT, R0, 0xff, PT ;  /* 0x000000ff0000780c */ /* 0x000fe20003f24070 */
[----:B0-----:R-:W-:-:S06]  /*00f0*/  ULEA UR4, UR5, UR4, 0x18 ;  /* 0x0000000405047291 */ /* 0x001fcc000f8ec0ff */
[----:B------:R-:W-:-:S05]  /*0100*/  LEA R2, R0, UR4, 0x2 ;  /* 0x0000000400027c11 */ /* 0x000fca000f8e10ff */
[----:B--2---:R-:W-:Y:S01]  /*0110*/  STS [R2], R7 ;  /* 0x0000000702007388 */ /* 0x004fe20000000800 */
[----:B------:R-:W-:Y:S06]  /*0120*/  BAR.SYNC.DEFER_BLOCKING 0x0 ;  /* 0x0000000000007b1d */ /* 0x000fec0000010000 */
[----:B------:R-:W-:Y:S04]  /*0130*/  @!P0 LDS R3, [R2+0x800] ;  /* 0x0008000002038984 */ /* 0x000fe80000000800 */
[----:B------:R-:W0:Y:S02]  /*0140*/  @!P0 LDS R6, [R2] ;  /* 0x0000000002068984 */ /* 0x000e240000000800 */
[----:B0-----:R-:W-:-:S05]  /*0150*/  @!P0 FADD R3, R3, R6 ;  /* 0x0000000603038221 */ /* 0x001fca0000000000 */
[----:B------:R-:W-:Y:S01]  /*0160*/  @!P0 STS [R2], R3 ;  /* 0x0000000302008388 */ /* 0x000fe20000000800 */
[----:B------:R-:W-:Y:S01]  /*0170*/  BAR.SYNC.DEFER_BLOCKING 0x0 ;  /* 0x0000000000007b1d */ /* 0x000fe20000010000 */
[----:B------:R-:W-:-:S05]  /*0180*/  ISETP.GT.U32.AND P0, PT, R0, 0x7f, PT ;  /* 0x0000007f0000780c */ /* 0x000fca0003f04070 */
        /* <DEDUP_REMOVED lines=41> */
[----:B------:R-:W-:-:S05]  /*0420*/  ISETP.NE.AND P1, PT, R0, RZ, PT ;  /* 0x000000ff0000720c */ /* 0x000fca0003f25270 */
[----:B------:R-:W-:Y:S04]  /*0430*/  @!P0 LDS R4, [R2+0x8] ;  /* 0x0000080002048984 */ /* 0x000fe80000000800 */
[----:B------:R-:W0:Y:S02]  /*0440*/  @!P0 LDS R7, [R2] ;  /* 0x0000000002078984 */ /* 0x000e240000000800 */
[----:B0-----:R-:W-:-:S05]  /*0450*/  @!P0 FADD R7, R4, R7 ;  /* 0x0000000704078221 */ /* 0x001fca0000000000 */
[----:B------:R-:W-:Y:S01]  /*0460*/  @!P0 STS [R2], R7 ;  /* 0x0000000702008388 */ /* 0x000fe20000000800 */
[----:B------:R-:W-:Y:S06]  /*0470*/  BAR.SYNC.DEFER_BLOCKING 0x0 ;  /* 0x0000000000007b1d */ /* 0x000fec0000010000 */
[----:B------:R-:W-:Y:S04]  /*0480*/  @!P1 LDS R0, [UR4+0x4] ;  /* 0x00000404ff009984 */ /* 0x000fe80008000800 */
[----:B------:R-:W0:Y:S02]  /*0490*/  @!P1 LDS R3, [R2] ;  /* 0x0000000002039984 */ /* 0x000e240000000800 */
[----:B0-----:R-:W-:-:S05]  /*04a0*/  @!P1 FADD R3, R0, R3 ;  /* 0x0000000300039221 */ /* 0x001fca0000000000 */
[----:B------:R0:W-:Y:S01]  /*04b0*/  @!P1 STS [R2], R3 ;  /* 0x0000000302009388 */ /* 0x0001e20000000800 */
[----:B------:R-:W-:Y:S06]  /*04c0*/  BAR.SYNC.DEFER_BLOCKING 0x0 ;  /* 0x0000000000007b1d */ /* 0x000fec0000010000 */
[----:B------:R-:W-:Y:S05]  /*04d0*/  @P1 EXIT ;  /* 0x000000000000194d */ /* 0x000fea0003800000 */
[----:B------:R-:W1:Y:S01]  /*04e0*/  LDS R5, [UR4] ;  /* 0x00000004ff057984 */ /* 0x000e620008000800 */
[----:B0-----:R-:W1:Y:S03]  /*04f0*/  LDC.64 R2, c[0x0][0x388] ;  /* 0x0000e200ff027b82 */ /* 0x001e660000000a00 */
[----:B-1----:R-:W-:Y:S01]  /*0500*/  REDG.E.ADD.F32.FTZ.RN.STRONG.GPU desc[UR6][R2.64], R5 ;  /* 0x00000005020079a6 */ /* 0x002fe2000c12f306 */
[----:B------:R-:W-:Y:S05]  /*0510*/  EXIT ;  /* 0x000000000000794d */ /* 0x000fea0003800000 */
.L_x_0:
[----:B------:R-:W-:-:S00]  /*0520*/  BRA `(.L_x_0) ;  /* 0xfffffffc00fc7947 */ /* 0x000fc0000383ffff */
[----:B------:R-:W-:-:S00]  /*0530*/  NOP ;  /* 0x0000000000007918 */ /* 0x000fc00000000000 */
        /* <DEDUP_REMOVED lines=12> */
.L_x_1:


//--------------------- .nv.shared._Z17runningAverageGPUPKfPf --------------------------
	.section	.nv.shared._Z17runningAverageGPUPKfPf,"aw",@nobits
	.sectionflags	@""
	.align	4
.nv.shared._Z17runningAverageGPUPKfPf:
	.zero		5120


//--------------------- .nv.shared.reserved.0     --------------------------
	.section	.nv.shared.reserved.0,"aw",@nobits
	.weak		__nv_reservedSMEM_offset_0_alias
	.size		__nv_reservedSMEM_offset_0_alias, 0, 64
	.other		__nv_reservedSMEM_offset_0_alias,@"STO_CUDA_RESERVED_SHARED STV_DEFAULT"
__nv_reservedSMEM_offset_0_alias:
	.zero		0
	.zero		64


//--------------------- .nv.constant0._Z17runningAverageGPUPKfPf --------------------------
	.section	.nv.constant0._Z17runningAverageGPUPKfPf,"a",@progbits
	.sectionflags	@""
	.align	4
.nv.constant0._Z17runningAverageGPUPKfPf:
	.zero		912


//--------------------- SYMBOLS --------------------------

	.type		.nv.reservedSmem.offset0,@object
	.size		.nv.reservedSmem.offset0,0x4
	.type		.nv.reservedSmem.cap,@object
	.size		.nv.reservedSmem.cap,0x4
